//
// Generated by NVIDIA NVVM Compiler
//
// Compiler Build ID: CL-36424714
// Cuda compilation tools, release 13.0, V13.0.88
// Based on NVVM 20.0.0
//

.version 9.0
.target sm_100
.address_size 64

	// .globl	_Z7isPrimePiS_

.visible .entry _Z7isPrimePiS_(
	.param .u64 .ptr .align 1 _Z7isPrimePiS__param_0,
	.param .u64 .ptr .align 1 _Z7isPrimePiS__param_1
)
{
	.reg .pred 	%p<6>;
	.reg .b32 	%r<17>;
	.reg .b32 	%f<3>;
	.reg .b64 	%rd<8>;

	ld.param.u64 	%rd2, [_Z7isPrimePiS__param_0];
	ld.param.u64 	%rd3, [_Z7isPrimePiS__param_1];
	cvta.to.global.u64 	%rd4, %rd3;
	cvta.to.global.u64 	%rd5, %rd2;
	mov.u32 	%r5, %ctaid.x;
	mov.u32 	%r6, %ntid.x;
	mov.u32 	%r7, %tid.x;
	mad.lo.s32 	%r8, %r5, %r6, %r7;
	mul.wide.s32 	%rd6, %r8, 4;
	add.s64 	%rd1, %rd5, %rd6;
	mov.b32 	%r9, 1;
	st.global.u32 	[%rd1], %r9;
	add.s64 	%rd7, %rd4, %rd6;
	ld.global.u32 	%r1, [%rd7];
	setp.gt.s32 	%p1, %r1, 1;
	@%p1 bra 	$L__BB0_2;
	mov.b32 	%r15, 0;
	st.global.u32 	[%rd1], %r15;
	bra.uni 	$L__BB0_9;
$L__BB0_2:
	and.b32  	%r10, %r1, 1;
	setp.eq.b32 	%p2, %r10, 1;
	@%p2 bra 	$L__BB0_4;
	mov.b32 	%r14, 0;
	st.global.u32 	[%rd1], %r14;
	bra.uni 	$L__BB0_9;
$L__BB0_4:
	cvt.rn.f32.u32 	%f1, %r1;
	sqrt.rn.f32 	%f2, %f1;
	cvt.rzi.s32.f32 	%r2, %f2;
	setp.lt.s32 	%p3, %r2, 3;
	@%p3 bra 	$L__BB0_9;
	mov.b32 	%r16, 3;
	bra.uni 	$L__BB0_7;
$L__BB0_6:
	add.s32 	%r16, %r16, 2;
	setp.gt.s32 	%p5, %r16, %r2;
	@%p5 bra 	$L__BB0_9;
$L__BB0_7:
	rem.u32 	%r12, %r1, %r16;
	setp.ne.s32 	%p4, %r12, 0;
	@%p4 bra 	$L__BB0_6;
	mov.b32 	%r13, 0;
	st.global.u32 	[%rd1], %r13;
$L__BB0_9:
	ret;

}


// ===== COMPILED SASS (sm_100) =====

	.target	sm_100

	.elftype	@"ET_EXEC"


//--------------------- .note.nv.tkinfo           --------------------------
	.section	.note.nv.tkinfo,"",@"SHT_NOTE"
	.sectionflags	@"SHF_NOTE_NV_TKINFO"
	.tkinfo
        /*0018*/ 	.word	0x00000002
        /*0030*/ 	.string	""
        /*0030*/ 	.string	"ptxas"
        /*0030*/ 	.string	"Cuda compilation tools, release 13.0, V13.0.88"
        /*0030*/ 	.string	"Build cuda_13.0.r13.0/compiler.36424714_0"
        /*0030*/ 	.string	"-arch sm_100 -m 64 "



//--------------------- .note.nv.cuinfo           --------------------------
	.section	.note.nv.cuinfo,"",@"SHT_NOTE"
	.sectionflags	@"SHF_NOTE_NV_CUINFO"
        /*0018*/ 	.short	0x0002
        /*001a*/ 	.short	0x0064
        /*001c*/ 	.short	0x0082
	.zero		2


//--------------------- .nv.info                  --------------------------
	.section	.nv.info,"",@"SHT_CUDA_INFO"
	.align	4


	//----- nvinfo : EIATTR_REGCOUNT
	.align		4
        /*0000*/ 	.byte	0x04, 0x2f
        /*0002*/ 	.short	(.L_1 - .L_0)
	.align		4
.L_0:
        /*0004*/ 	.word	index@(_Z7isPrimePiS_)
        /*0008*/ 	.word	0x0000000d


	//----- nvinfo : EIATTR_FRAME_SIZE
	.align		4
.L_1:
        /*000c*/ 	.byte	0x04, 0x11
        /*000e*/ 	.short	(.L_3 - .L_2)
	.align		4
.L_2:
        /*0010*/ 	.word	index@($__internal_0_$__cuda_sm20_sqrt_rn_f32_slowpath)
        /*0014*/ 	.word	0x00000000


	//----- nvinfo : EIATTR_FRAME_SIZE
	.align		4
.L_3:
        /*0018*/ 	.byte	0x04, 0x11
        /*001a*/ 	.short	(.L_5 - .L_4)
	.align		4
.L_4:
        /*001c*/ 	.word	index@(_Z7isPrimePiS_)
        /*0020*/ 	.word	0x00000000


	//----- nvinfo : EIATTR_MIN_STACK_SIZE
	.align		4
.L_5:
        /*0024*/ 	.byte	0x04, 0x12
        /*0026*/ 	.short	(.L_7 - .L_6)
	.align		4
.L_6:
        /*0028*/ 	.word	index@(_Z7isPrimePiS_)
        /*002c*/ 	.word	0x00000000
.L_7:


//--------------------- .nv.compat                --------------------------
	.section	.nv.compat,"",@"SHT_CUDA_COMPAT_INFO"
	.align	4
        /*0000*/ 	.byte	0x02, 0x09, 0x00, 0x00, 0x02, 0x02, 0x01, 0x00, 0x02, 0x05, 0x05, 0x00, 0x03, 0x07, 0x01, 0x01
        /*0010*/ 	.byte	0x02, 0x03, 0x00, 0x00, 0x02, 0x06, 0x01, 0x00, 0x04, 0x0b, 0x08, 0x00, 0x01, 0x00, 0x00, 0x00
        /*0020*/ 	.byte	0x00, 0x00, 0x00, 0x00


//--------------------- .nv.info._Z7isPrimePiS_   --------------------------
	.section	.nv.info._Z7isPrimePiS_,"",@"SHT_CUDA_INFO"
	.sectionflags	@""
	.align	4


	//----- nvinfo : EIATTR_CUDA_API_VERSION
	.align		4
        /*0000*/ 	.byte	0x04, 0x37
        /*0002*/ 	.short	(.L_9 - .L_8)
.L_8:
        /*0004*/ 	.word	0x00000082


	//----- nvinfo : EIATTR_KPARAM_INFO
	.align		4
.L_9:
        /*0008*/ 	.byte	0x04, 0x17
        /*000a*/ 	.short	(.L_11 - .L_10)
.L_10:
        /*000c*/ 	.word	0x00000000
        /*0010*/ 	.short	0x0001
        /*0012*/ 	.short	0x0008
        /*0014*/ 	.byte	0x00, 0xf5, 0x21, 0x00


	//----- nvinfo : EIATTR_KPARAM_INFO
	.align		4
.L_11:
        /*0018*/ 	.byte	0x04, 0x17
        /*001a*/ 	.short	(.L_13 - .L_12)
.L_12:
        /*001c*/ 	.word	0x00000000
        /*0020*/ 	.short	0x0000
        /*0022*/ 	.short	0x0000
        /*0024*/ 	.byte	0x00, 0xf5, 0x21, 0x00


	//----- nvinfo : EIATTR_SPARSE_MMA_MASK
	.align		4
.L_13:
        /*0028*/ 	.byte	0x03, 0x50
        /*002a*/ 	.short	0x0000


	//----- nvinfo : EIATTR_MAXREG_COUNT
	.align		4
        /*002c*/ 	.byte	0x03, 0x1b
        /*002e*/ 	.short	0x00ff


	//----- nvinfo : EIATTR_MERCURY_ISA_VERSION
	.align		4
        /*0030*/ 	.byte	0x03, 0x5f
        /*0032*/ 	.short	0x0101


	//----- nvinfo : EIATTR_VRC_CTA_INIT_COUNT
	.align		4
        /*0034*/ 	.byte	0x02, 0x4a
	.zero		1
	.zero		1


	//----- nvinfo : EIATTR_EXIT_INSTR_OFFSETS
	.align		4
        /*0038*/ 	.byte	0x04, 0x1c
        /*003a*/ 	.short	(.L_15 - .L_14)


	//   ....[0]....
.L_14:
        /*003c*/ 	.word	0x000000f0


	//   ....[1]....
        /*0040*/ 	.word	0x00000130


	//   ....[2]....
        /*0044*/ 	.word	0x00000250


	//   ....[3]....
        /*0048*/ 	.word	0x00000390


	//   ....[4]....
        /*004c*/ 	.word	0x000004f0


	//----- nvinfo : EIATTR_CRS_STACK_SIZE
	.align		4
.L_15:
        /*0050*/ 	.byte	0x04, 0x1e
        /*0052*/ 	.short	(.L_17 - .L_16)
.L_16:
        /*0054*/ 	.word	0x00000000


	//----- nvinfo : EIATTR_CBANK_PARAM_SIZE
	.align		4
.L_17:
        /*0058*/ 	.byte	0x03, 0x19
        /*005a*/ 	.short	0x0010


	//----- nvinfo : EIATTR_PARAM_CBANK
	.align		4
        /*005c*/ 	.byte	0x04, 0x0a
        /*005e*/ 	.short	(.L_19 - .L_18)
	.align		4
.L_18:
        /*0060*/ 	.word	index@(.nv.constant0._Z7isPrimePiS_)
        /*0064*/ 	.short	0x0380
        /*0066*/ 	.short	0x0010


	//----- nvinfo : EIATTR_SW_WAR
	.align		4
.L_19:
        /*0068*/ 	.byte	0x04, 0x36
        /*006a*/ 	.short	(.L_21 - .L_20)
.L_20:
        /*006c*/ 	.word	0x00000008
.L_21:


//--------------------- .nv.callgraph             --------------------------
	.section	.nv.callgraph,"",@"SHT_CUDA_CALLGRAPH"
	.align	4
	.sectionentsize	8
	.align		4
        /*0000*/ 	.word	0x00000000
	.align		4
        /*0004*/ 	.word	0xffffffff
	.align		4
        /*0008*/ 	.word	0x00000000
	.align		4
        /*000c*/ 	.word	0xfffffffe
	.align		4
        /*0010*/ 	.word	0x00000000
	.align		4
        /*0014*/ 	.word	0xfffffffd
	.align		4
        /*0018*/ 	.word	0x00000000
	.align		4
        /*001c*/ 	.word	0xfffffffc


//--------------------- .text._Z7isPrimePiS_      --------------------------
	.section	.text._Z7isPrimePiS_,"ax",@progbits
	.align	128
        .global         _Z7isPrimePiS_
        .type           _Z7isPrimePiS_,@function
        .size           _Z7isPrimePiS_,(.L_x_8 - _Z7isPrimePiS_)
        .other          _Z7isPrimePiS_,@"STO_CUDA_ENTRY STV_DEFAULT"
_Z7isPrimePiS_:
.text._Z7isPrimePiS_:
[----:B------:R-:W-:Y:S01]  /*0000*/  LDC R1, c[0x0][0x37c] ;  /* 0x0000df00ff017b82 */ /* 0x000fe20000000800 */
[----:B------:R-:W0:Y:S07]  /*0010*/  S2R R0, SR_TID.X ;  /* 0x0000000000007919 */ /* 0x000e2e0000002100 */
[----:B------:R-:W0:Y:S01]  /*0020*/  S2UR UR6, SR_CTAID.X ;  /* 0x00000000000679c3 */ /* 0x000e220000002500 */
[----:B------:R-:W1:Y:S01]  /*0030*/  LDCU.64 UR4, c[0x0][0x358] ;  /* 0x00006b00ff0477ac */ /* 0x000e620008000a00 */
[----:B------:R-:W-:-:S06]  /*0040*/  HFMA2 R9, -RZ, RZ, 0, 5.9604644775390625e-08 ;  /* 0x00000001ff097431 */ /* 0x000fcc00000001ff */
[----:B------:R-:W0:Y:S08]  /*0050*/  LDC R7, c[0x0][0x360] ;  /* 0x0000d800ff077b82 */ /* 0x000e300000000800 */
[----:B------:R-:W2:Y:S08]  /*0060*/  LDC.64 R2, c[0x0][0x380] ;  /* 0x0000e000ff027b82 */ /* 0x000eb00000000a00 */
[----:B------:R-:W3:Y:S01]  /*0070*/  LDC.64 R4, c[0x0][0x388] ;  /* 0x0000e200ff047b82 */ /* 0x000ee20000000a00 */
[----:B0-----:R-:W-:-:S04]  /*0080*/  IMAD R7, R7, UR6, R0 ;  /* 0x0000000607077c24 */ /* 0x001fc8000f8e0200 */
[----:B--2---:R-:W-:-:S05]  /*0090*/  IMAD.WIDE R2, R7, 0x4, R2 ;  /* 0x0000000407027825 */ /* 0x004fca00078e0202 */
[----:B-1----:R0:W-:Y:S01]  /*00a0*/  STG.E desc[UR4][R2.64], R9 ;  /* 0x0000000902007986 */ /* 0x0021e2000c101904 */
[----:B---3--:R-:W-:-:S06]  /*00b0*/  IMAD.WIDE R4, R7, 0x4, R4 ;  /* 0x0000000407047825 */ /* 0x008fcc00078e0204 */
[----:B------:R-:W2:Y:S02]  /*00c0*/  LDG.E R4, desc[UR4][R4.64] ;  /* 0x0000000404047981 */ /* 0x000ea4000c1e1900 */
[----:B--2---:R-:W-:-:S13]  /*00d0*/  ISETP.GT.AND P0, PT, R4, 0x1, PT ;  /* 0x000000010400780c */ /* 0x004fda0003f04270 */
[----:B------:R0:W-:Y:S01]  /*00e0*/  @!P0 STG.E desc[UR4][R2.64], RZ ;  /* 0x000000ff02008986 */ /* 0x0001e2000c101904 */
[----:B------:R-:W-:Y:S05]  /*00f0*/  @!P0 EXIT ;  /* 0x000000000000894d */ /* 0x000fea0003800000 */
[----:B------:R-:W-:-:S04]  /*0100*/  LOP3.LUT R0, R4, 0x1, RZ, 0xc0, !PT ;  /* 0x0000000104007812 */ /* 0x000fc800078ec0ff */
[----:B------:R-:W-:-:S13]  /*0110*/  ISETP.NE.U32.AND P0, PT, R0, 0x1, PT ;  /* 0x000000010000780c */ /* 0x000fda0003f05070 */
[----:B------:R1:W-:Y:S01]  /*0120*/  @P0 STG.E desc[UR4][R2.64], RZ ;  /* 0x000000ff02000986 */ /* 0x0003e2000c101904 */
[----:B------:R-:W-:Y:S05]  /*0130*/  @P0 EXIT ;  /* 0x000000000000094d */ /* 0x000fea0003800000 */
[----:B------:R-:W-:Y:S01]  /*0140*/  I2FP.F32.U32 R0, R4 ;  /* 0x0000000400007245 */ /* 0x000fe20000201000 */
[----:B------:R-:W-:Y:S03]  /*0150*/  BSSY.RECONVERGENT B0, `(.L_x_0) ;  /* 0x000000d000007945 */ /* 0x000fe60003800200 */
[----:B------:R2:W3:Y:S01]  /*0160*/  MUFU.RSQ R5, R0 ;  /* 0x0000000000057308 */ /* 0x0004e20000001400 */
[----:B------:R-:W-:-:S05]  /*0170*/  VIADD R6, R0, 0xf3000000 ;  /* 0xf300000000067836 */ /* 0x000fca0000000000 */
[----:B------:R-:W-:-:S13]  /*0180*/  ISETP.GT.U32.AND P0, PT, R6, 0x727fffff, PT ;  /* 0x727fffff0600780c */ /* 0x000fda0003f04070 */
[----:B--23--:R-:W-:Y:S05]  /*0190*/  @!P0 BRA `(.L_x_1) ;  /* 0x0000000000108947 */ /* 0x00cfea0003800000 */
[----:B------:R-:W-:-:S07]  /*01a0*/  MOV R10, 0x1c0 ;  /* 0x000001c0000a7802 */ /* 0x000fce0000000f00 */
[----:B01----:R-:W-:Y:S05]  /*01b0*/  CALL.REL.NOINC `($__internal_0_$__cuda_sm20_sqrt_rn_f32_slowpath) ;  /* 0x0000000000d07944 */ /* 0x003fea0003c00000 */
[----:B------:R-:W-:Y:S01]  /*01c0*/  MOV R0, R5 ;  /* 0x0000000500007202 */ /* 0x000fe20000000f00 */
[----:B------:R-:W-:Y:S06]  /*01d0*/  BRA `(.L_x_2) ;  /* 0x0000000000107947 */ /* 0x000fec0003800000 */
.L_x_1:
[----:B------:R-:W-:Y:S01]  /*01e0*/  FMUL.FTZ R7, R0, R5 ;  /* 0x0000000500077220 */ /* 0x000fe20000410000 */
[----:B------:R-:W-:-:S03]  /*01f0*/  FMUL.FTZ R5, R5, 0.5 ;  /* 0x3f00000005057820 */ /* 0x000fc60000410000 */
[----:B------:R-:W-:-:S04]  /*0200*/  FFMA R0, -R7, R7, R0 ;  /* 0x0000000707007223 */ /* 0x000fc80000000100 */
[----:B------:R-:W-:-:S07]  /*0210*/  FFMA R0, R0, R5, R7 ;  /* 0x0000000500007223 */ /* 0x000fce0000000007 */
.L_x_2:
[----:B------:R-:W-:Y:S05]  /*0220*/  BSYNC.RECONVERGENT B0 ;  /* 0x0000000000007941 */ /* 0x000fea0003800200 */
.L_x_0:
[----:B------:R-:W2:Y:S02]  /*0230*/  F2I.TRUNC.NTZ R10, R0 ;  /* 0x00000000000a7305 */ /* 0x000ea4000020f100 */
[----:B--2---:R-:W-:-:S13]  /*0240*/  ISETP.GE.AND P0, PT, R10, 0x3, PT ;  /* 0x000000030a00780c */ /* 0x004fda0003f06270 */
[----:B------:R-:W-:Y:S05]  /*0250*/  @!P0 EXIT ;  /* 0x000000000000894d */ /* 0x000fea0003800000 */
[----:B------:R-:W2:Y:S01]  /*0260*/  I2F.U32.RP R0, 0x3 ;  /* 0x0000000300007906 */ /* 0x000ea20000209000 */
[----:B------:R-:W-:Y:S07]  /*0270*/  BSSY.RECONVERGENT B0, `(.L_x_3) ;  /* 0x0000026000007945 */ /* 0x000fee0003800200 */
[----:B--2---:R-:W2:Y:S02]  /*0280*/  MUFU.RCP R0, R0 ;  /* 0x0000000000007308 */ /* 0x004ea40000001000 */
[----:B--2---:R-:W-:-:S06]  /*0290*/  VIADD R6, R0, 0xffffffe ;  /* 0x0ffffffe00067836 */ /* 0x004fcc0000000000 */
[----:B------:R2:W3:Y:S02]  /*02a0*/  F2I.FTZ.U32.TRUNC.NTZ R7, R6 ;  /* 0x0000000600077305 */ /* 0x0004e4000021f000 */
[----:B--2---:R-:W-:Y:S02]  /*02b0*/  HFMA2 R6, -RZ, RZ, 0, 0 ;  /* 0x00000000ff067431 */ /* 0x004fe400000001ff */
[----:B---3--:R-:W-:-:S04]  /*02c0*/  IMAD R5, R7, -0x3, RZ ;  /* 0xfffffffd07057824 */ /* 0x008fc800078e02ff */
[----:B------:R-:W-:-:S06]  /*02d0*/  IMAD.HI.U32 R7, R7, R5, R6 ;  /* 0x0000000507077227 */ /* 0x000fcc00078e0006 */
[----:B------:R-:W-:-:S04]  /*02e0*/  IMAD.HI.U32 R7, R7, R4, RZ ;  /* 0x0000000407077227 */ /* 0x000fc800078e00ff */
[----:B------:R-:W-:-:S05]  /*02f0*/  IMAD R7, R7, -0x3, R4 ;  /* 0xfffffffd07077824 */ /* 0x000fca00078e0204 */
[----:B------:R-:W-:-:S13]  /*0300*/  ISETP.GE.U32.AND P0, PT, R7, 0x3, PT ;  /* 0x000000030700780c */ /* 0x000fda0003f06070 */
[----:B------:R-:W-:-:S05]  /*0310*/  @P0 VIADD R7, R7, 0xfffffffd ;  /* 0xfffffffd07070836 */ /* 0x000fca0000000000 */
[----:B------:R-:W-:-:S13]  /*0320*/  ISETP.GE.U32.AND P0, PT, R7, 0x3, PT ;  /* 0x000000030700780c */ /* 0x000fda0003f06070 */
[----:B------:R-:W-:-:S04]  /*0330*/  @P0 IADD3 R7, PT, PT, R7, -0x3, RZ ;  /* 0xfffffffd07070810 */ /* 0x000fc80007ffe0ff */
[----:B------:R-:W-:-:S13]  /*0340*/  ISETP.NE.AND P0, PT, R7, RZ, PT ;  /* 0x000000ff0700720c */ /* 0x000fda0003f05270 */
[----:B------:R-:W-:Y:S05]  /*0350*/  @!P0 BRA `(.L_x_4) ;  /* 0x00000000005c8947 */ /* 0x000fea0003800000 */
[----:B------:R-:W-:-:S07]  /*0360*/  IMAD.MOV.U32 R5, RZ, RZ, 0x3 ;  /* 0x00000003ff057424 */ /* 0x000fce00078e00ff */
.L_x_5:
[----:B------:R-:W-:-:S04]  /*0370*/  IADD3 R5, PT, PT, R5, 0x2, RZ ;  /* 0x0000000205057810 */ /* 0x000fc80007ffe0ff */
[----:B------:R-:W-:-:S13]  /*0380*/  ISETP.GT.AND P0, PT, R5, R10, PT ;  /* 0x0000000a0500720c */ /* 0x000fda0003f04270 */
[----:B------:R-:W-:Y:S05]  /*0390*/  @P0 EXIT ;  /* 0x000000000000094d */ /* 0x000fea0003800000 */
[----:B------:R-:W2:Y:S01]  /*03a0*/  I2F.U32.RP R0, R5 ;  /* 0x0000000500007306 */ /* 0x000ea20000209000 */
[----:B0-----:R-:W-:Y:S02]  /*03b0*/  IADD3 R9, PT, PT, RZ, -R5, RZ ;  /* 0x80000005ff097210 */ /* 0x001fe40007ffe0ff */
[----:B------:R-:W-:-:S05]  /*03c0*/  ISETP.NE.U32.AND P1, PT, R5, RZ, PT ;  /* 0x000000ff0500720c */ /* 0x000fca0003f25070 */
[----:B--2---:R-:W0:Y:S02]  /*03d0*/  MUFU.RCP R0, R0 ;  /* 0x0000000000007308 */ /* 0x004e240000001000 */
[----:B0-----:R-:W-:-:S06]  /*03e0*/  VIADD R6, R0, 0xffffffe ;  /* 0x0ffffffe00067836 */ /* 0x001fcc0000000000 */
[----:B------:R0:W2:Y:S02]  /*03f0*/  F2I.FTZ.U32.TRUNC.NTZ R7, R6 ;  /* 0x0000000600077305 */ /* 0x0000a4000021f000 */
[----:B0-----:R-:W-:Y:S02]  /*0400*/  IMAD.MOV.U32 R6, RZ, RZ, RZ ;  /* 0x000000ffff067224 */ /* 0x001fe400078e00ff */
[----:B--2---:R-:W-:-:S04]  /*0410*/  IMAD R9, R9, R7, RZ ;  /* 0x0000000709097224 */ /* 0x004fc800078e02ff */
[----:B------:R-:W-:-:S06]  /*0420*/  IMAD.HI.U32 R7, R7, R9, R6 ;  /* 0x0000000907077227 */ /* 0x000fcc00078e0006 */
[----:B------:R-:W-:-:S05]  /*0430*/  IMAD.HI.U32 R7, R7, R4, RZ ;  /* 0x0000000407077227 */ /* 0x000fca00078e00ff */
[----:B------:R-:W-:-:S05]  /*0440*/  IADD3 R7, PT, PT, -R7, RZ, RZ ;  /* 0x000000ff07077210 */ /* 0x000fca0007ffe1ff */
[----:B------:R-:W-:-:S05]  /*0450*/  IMAD R8, R5, R7, R4 ;  /* 0x0000000705087224 */ /* 0x000fca00078e0204 */
[----:B------:R-:W-:-:S13]  /*0460*/  ISETP.GE.U32.AND P0, PT, R8, R5, PT ;  /* 0x000000050800720c */ /* 0x000fda0003f06070 */
[----:B------:R-:W-:-:S04]  /*0470*/  @P0 IADD3 R8, PT, PT, -R5, R8, RZ ;  /* 0x0000000805080210 */ /* 0x000fc80007ffe1ff */
[----:B------:R-:W-:-:S13]  /*0480*/  ISETP.GE.U32.AND P0, PT, R8, R5, PT ;  /* 0x000000050800720c */ /* 0x000fda0003f06070 */
[----:B------:R-:W-:Y:S01]  /*0490*/  @P0 IMAD.IADD R8, R8, 0x1, -R5 ;  /* 0x0000000108080824 */ /* 0x000fe200078e0a05 */
[----:B------:R-:W-:-:S04]  /*04a0*/  @!P1 LOP3.LUT R8, RZ, R5, RZ, 0x33, !PT ;  /* 0x00000005ff089212 */ /* 0x000fc800078e33ff */
[----:B------:R-:W-:-:S13]  /*04b0*/  ISETP.NE.AND P0, PT, R8, RZ, PT ;  /* 0x000000ff0800720c */ /* 0x000fda0003f05270 */
[----:B------:R-:W-:Y:S05]  /*04c0*/  @P0 BRA `(.L_x_5) ;  /* 0xfffffffc00a80947 */ /* 0x000fea000383ffff */
.L_x_4:
[----:B------:R-:W-:Y:S05]  /*04d0*/  BSYNC.RECONVERGENT B0 ;  /* 0x0000000000007941 */ /* 0x000fea0003800200 */
.L_x_3:
[----:B------:R-:W-:Y:S01]  /*04e0*/  STG.E desc[UR4][R2.64], RZ ;  /* 0x000000ff02007986 */ /* 0x000fe2000c101904 */
[----:B------:R-:W-:Y:S05]  /*04f0*/  EXIT ;  /* 0x000000000000794d */ /* 0x000fea0003800000 */
        .weak           $__internal_0_$__cuda_sm20_sqrt_rn_f32_slowpath
        .type           $__internal_0_$__cuda_sm20_sqrt_rn_f32_slowpath,@function
        .size           $__internal_0_$__cuda_sm20_sqrt_rn_f32_slowpath,(.L_x_8 - $__internal_0_$__cuda_sm20_sqrt_rn_f32_slowpath)
$__internal_0_$__cuda_sm20_sqrt_rn_f32_slowpath:
[----:B------:R-:W-:-:S13]  /*0500*/  LOP3.LUT P0, RZ, R0, 0x7fffffff, RZ, 0xc0, !PT ;  /* 0x7fffffff00ff7812 */ /* 0x000fda000780c0ff */
[----:B------:R-:W-:Y:S01]  /*0510*/  @!P0 MOV R5, R0 ;  /* 0x0000000000058202 */ /* 0x000fe20000000f00 */
[----:B------:R-:W-:Y:S06]  /*0520*/  @!P0 BRA `(.L_x_6) ;  /* 0x0000000000408947 */ /* 0x000fec0003800000 */
[----:B------:R-:W-:-:S13]  /*0530*/  FSETP.GEU.FTZ.AND P0, PT, R0, RZ, PT ;  /* 0x000000ff0000720b */ /* 0x000fda0003f1e000 */
[----:B------:R-:W-:Y:S01]  /*0540*/  @!P0 MOV R5, 0x7fffffff ;  /* 0x7fffffff00058802 */ /* 0x000fe20000000f00 */
[----:B------:R-:W-:Y:S06]  /*0550*/  @!P0 BRA `(.L_x_6) ;  /* 0x0000000000348947 */ /* 0x000fec0003800000 */
[----:B------:R-:W-:-:S13]  /*0560*/  FSETP.GTU.FTZ.AND P0, PT, |R0|, +INF , PT ;  /* 0x7f8000000000780b */ /* 0x000fda0003f1c200 */
[----:B------:R-:W-:Y:S01]  /*0570*/  @P0 FADD.FTZ R5, R0, 1 ;  /* 0x3f80000000050421 */ /* 0x000fe20000010000 */
[----:B------:R-:W-:Y:S06]  /*0580*/  @P0 BRA `(.L_x_6) ;  /* 0x0000000000280947 */ /* 0x000fec0003800000 */
[----:B------:R-:W-:-:S13]  /*0590*/  FSETP.NEU.FTZ.AND P0, PT, |R0|, +INF , PT ;  /* 0x7f8000000000780b */ /* 0x000fda0003f1d200 */
[----:B------:R-:W-:-:S04]  /*05a0*/  @P0 FFMA R6, R0, 1.84467440737095516160e+19, RZ ;  /* 0x5f80000000060823 */ /* 0x000fc800000000ff */
[----:B------:R-:W0:Y:S02]  /*05b0*/  @P0 MUFU.RSQ R5, R6 ;  /* 0x0000000600050308 */ /* 0x000e240000001400 */
[----:B0-----:R-:W-:Y:S01]  /*05c0*/  @P0 FMUL.FTZ R7, R6, R5 ;  /* 0x0000000506070220 */ /* 0x001fe20000410000 */
[----:B------:R-:W-:Y:S01]  /*05d0*/  @P0 FMUL.FTZ R9, R5, 0.5 ;  /* 0x3f00000005090820 */ /* 0x000fe20000410000 */
[----:B------:R-:W-:Y:S02]  /*05e0*/  @!P0 IMAD.MOV.U32 R5, RZ, RZ, R0 ;  /* 0x000000ffff058224 */ /* 0x000fe400078e0000 */
[----:B------:R-:W-:-:S04]  /*05f0*/  @P0 FADD.FTZ R8, -R7, -RZ ;  /* 0x800000ff07080221 */ /* 0x000fc80000010100 */
[----:B------:R-:W-:-:S04]  /*0600*/  @P0 FFMA R8, R7, R8, R6 ;  /* 0x0000000807080223 */ /* 0x000fc80000000006 */
[----:B------:R-:W-:-:S04]  /*0610*/  @P0 FFMA R8, R8, R9, R7 ;  /* 0x0000000908080223 */ /* 0x000fc80000000007 */
[----:B------:R-:W-:-:S07]  /*0620*/  @P0 FMUL.FTZ R5, R8, 2.3283064365386962891e-10 ;  /* 0x2f80000008050820 */ /* 0x000fce0000410000 */
.L_x_6:
[----:B------:R-:W-:Y:S01]  /*0630*/  HFMA2 R7, -RZ, RZ, 0, 0 ;  /* 0x00000000ff077431 */ /* 0x000fe200000001ff */
[----:B------:R-:W-:-:S04]  /*0640*/  MOV R6, R10 ;  /* 0x0000000a00067202 */ /* 0x000fc80000000f00 */
[----:B------:R-:W-:Y:S05]  /*0650*/  RET.REL.NODEC R6 `(_Z7isPrimePiS_) ;  /* 0xfffffff806687950 */ /* 0x000fea0003c3ffff */
.L_x_7:
[----:B------:R-:W-:-:S00]  /*0660*/  BRA `(.L_x_7) ;  /* 0xfffffffc00fc7947 */ /* 0x000fc0000383ffff */
[----:B------:R-:W-:-:S00]  /*0670*/  NOP ;  /* 0x0000000000007918 */ /* 0x000fc00000000000 */
        /* <DEDUP_REMOVED lines=8> */
.L_x_8:


//--------------------- .nv.shared.reserved.0     --------------------------
	.section	.nv.shared.reserved.0,"aw",@nobits
	.weak		__nv_reservedSMEM_offset_0_alias
	.size		__nv_reservedSMEM_offset_0_alias, 0, 64
	.other		__nv_reservedSMEM_offset_0_alias,@"STO_CUDA_RESERVED_SHARED STV_DEFAULT"
__nv_reservedSMEM_offset_0_alias:
	.zero		0
	.zero		64


//--------------------- .nv.constant0._Z7isPrimePiS_ --------------------------
	.section	.nv.constant0._Z7isPrimePiS_,"a",@progbits
	.sectionflags	@""
	.align	4
.nv.constant0._Z7isPrimePiS_:
	.zero		912


//--------------------- SYMBOLS --------------------------

	.type		.nv.reservedSmem.offset0,@object
	.size		.nv.reservedSmem.offset0,0x4
